//
// Generated by NVIDIA NVVM Compiler
//
// Compiler Build ID: CL-36424714
// Cuda compilation tools, release 13.0, V13.0.88
// Based on NVVM 20.0.0
//

.version 9.0
.target sm_100
.address_size 64

	// .globl	_Z10matMul_GPUPfS_S_

.visible .entry _Z10matMul_GPUPfS_S_(
	.param .u64 .ptr .align 1 _Z10matMul_GPUPfS_S__param_0,
	.param .u64 .ptr .align 1 _Z10matMul_GPUPfS_S__param_1,
	.param .u64 .ptr .align 1 _Z10matMul_GPUPfS_S__param_2
)
{
	.reg .pred 	%p<3>;
	.reg .b32 	%r<18>;
	.reg .b32 	%f<52>;
	.reg .b64 	%rd<18>;

	ld.param.u64 	%rd7, [_Z10matMul_GPUPfS_S__param_0];
	ld.param.u64 	%rd8, [_Z10matMul_GPUPfS_S__param_1];
	ld.param.u64 	%rd9, [_Z10matMul_GPUPfS_S__param_2];
	cvta.to.global.u64 	%rd10, %rd8;
	cvta.to.global.u64 	%rd11, %rd7;
	cvta.to.global.u64 	%rd1, %rd9;
	mov.u32 	%r9, %ctaid.x;
	mov.u32 	%r10, %ntid.x;
	mov.u32 	%r11, %tid.x;
	mad.lo.s32 	%r12, %r9, %r10, %r11;
	mul.lo.s32 	%r1, %r12, 800;
	add.s64 	%rd2, %rd11, 32;
	add.s64 	%rd3, %rd10, 25600;
	mov.b32 	%r15, 0;
$L__BB0_1:
	mul.wide.u32 	%rd12, %r15, 4;
	add.s64 	%rd17, %rd3, %rd12;
	mov.f32 	%f51, 0f00000000;
	mov.b32 	%r17, 0;
	mov.u32 	%r16, %r1;
$L__BB0_2:
	mul.wide.s32 	%rd13, %r16, 4;
	add.s64 	%rd14, %rd2, %rd13;
	ld.global.f32 	%f4, [%rd14+-32];
	ld.global.f32 	%f5, [%rd17+-25600];
	fma.rn.f32 	%f6, %f4, %f5, %f51;
	ld.global.f32 	%f7, [%rd14+-28];
	ld.global.f32 	%f8, [%rd17+-22400];
	fma.rn.f32 	%f9, %f7, %f8, %f6;
	ld.global.f32 	%f10, [%rd14+-24];
	ld.global.f32 	%f11, [%rd17+-19200];
	fma.rn.f32 	%f12, %f10, %f11, %f9;
	ld.global.f32 	%f13, [%rd14+-20];
	ld.global.f32 	%f14, [%rd17+-16000];
	fma.rn.f32 	%f15, %f13, %f14, %f12;
	ld.global.f32 	%f16, [%rd14+-16];
	ld.global.f32 	%f17, [%rd17+-12800];
	fma.rn.f32 	%f18, %f16, %f17, %f15;
	ld.global.f32 	%f19, [%rd14+-12];
	ld.global.f32 	%f20, [%rd17+-9600];
	fma.rn.f32 	%f21, %f19, %f20, %f18;
	ld.global.f32 	%f22, [%rd14+-8];
	ld.global.f32 	%f23, [%rd17+-6400];
	fma.rn.f32 	%f24, %f22, %f23, %f21;
	ld.global.f32 	%f25, [%rd14+-4];
	ld.global.f32 	%f26, [%rd17+-3200];
	fma.rn.f32 	%f27, %f25, %f26, %f24;
	ld.global.f32 	%f28, [%rd14];
	ld.global.f32 	%f29, [%rd17];
	fma.rn.f32 	%f30, %f28, %f29, %f27;
	ld.global.f32 	%f31, [%rd14+4];
	ld.global.f32 	%f32, [%rd17+3200];
	fma.rn.f32 	%f33, %f31, %f32, %f30;
	ld.global.f32 	%f34, [%rd14+8];
	ld.global.f32 	%f35, [%rd17+6400];
	fma.rn.f32 	%f36, %f34, %f35, %f33;
	ld.global.f32 	%f37, [%rd14+12];
	ld.global.f32 	%f38, [%rd17+9600];
	fma.rn.f32 	%f39, %f37, %f38, %f36;
	ld.global.f32 	%f40, [%rd14+16];
	ld.global.f32 	%f41, [%rd17+12800];
	fma.rn.f32 	%f42, %f40, %f41, %f39;
	ld.global.f32 	%f43, [%rd14+20];
	ld.global.f32 	%f44, [%rd17+16000];
	fma.rn.f32 	%f45, %f43, %f44, %f42;
	ld.global.f32 	%f46, [%rd14+24];
	ld.global.f32 	%f47, [%rd17+19200];
	fma.rn.f32 	%f48, %f46, %f47, %f45;
	ld.global.f32 	%f49, [%rd14+28];
	ld.global.f32 	%f50, [%rd17+22400];
	fma.rn.f32 	%f51, %f49, %f50, %f48;
	add.s32 	%r17, %r17, 16;
	add.s32 	%r16, %r16, 16;
	add.s64 	%rd17, %rd17, 51200;
	setp.ne.s32 	%p1, %r17, 800;
	@%p1 bra 	$L__BB0_2;
	add.s32 	%r14, %r15, %r1;
	mul.wide.s32 	%rd15, %r14, 4;
	add.s64 	%rd16, %rd1, %rd15;
	st.global.f32 	[%rd16], %f51;
	add.s32 	%r15, %r15, 1;
	setp.ne.s32 	%p2, %r15, 800;
	@%p2 bra 	$L__BB0_1;
	ret;

}


// ===== COMPILED SASS (sm_100) =====

	.target	sm_100

	.elftype	@"ET_EXEC"


//--------------------- .note.nv.tkinfo           --------------------------
	.section	.note.nv.tkinfo,"",@"SHT_NOTE"
	.sectionflags	@"SHF_NOTE_NV_TKINFO"
	.tkinfo
        /*0018*/ 	.word	0x00000002
        /*0030*/ 	.string	""
        /*0030*/ 	.string	"ptxas"
        /*0030*/ 	.string	"Cuda compilation tools, release 13.0, V13.0.88"
        /*0030*/ 	.string	"Build cuda_13.0.r13.0/compiler.36424714_0"
        /*0030*/ 	.string	"-arch sm_100 -m 64 "



//--------------------- .note.nv.cuinfo           --------------------------
	.section	.note.nv.cuinfo,"",@"SHT_NOTE"
	.sectionflags	@"SHF_NOTE_NV_CUINFO"
        /*0018*/ 	.short	0x0002
        /*001a*/ 	.short	0x0064
        /*001c*/ 	.short	0x0082
	.zero		2


//--------------------- .nv.info                  --------------------------
	.section	.nv.info,"",@"SHT_CUDA_INFO"
	.align	4


	//----- nvinfo : EIATTR_REGCOUNT
	.align		4
        /*0000*/ 	.byte	0x04, 0x2f
        /*0002*/ 	.short	(.L_1 - .L_0)
	.align		4
.L_0:
        /*0004*/ 	.word	index@(_Z10matMul_GPUPfS_S_)
        /*0008*/ 	.word	0x0000001f


	//----- nvinfo : EIATTR_FRAME_SIZE
	.align		4
.L_1:
        /*000c*/ 	.byte	0x04, 0x11
        /*000e*/ 	.short	(.L_3 - .L_2)
	.align		4
.L_2:
        /*0010*/ 	.word	index@(_Z10matMul_GPUPfS_S_)
        /*0014*/ 	.word	0x00000000


	//----- nvinfo : EIATTR_MIN_STACK_SIZE
	.align		4
.L_3:
        /*0018*/ 	.byte	0x04, 0x12
        /*001a*/ 	.short	(.L_5 - .L_4)
	.align		4
.L_4:
        /*001c*/ 	.word	index@(_Z10matMul_GPUPfS_S_)
        /*0020*/ 	.word	0x00000000
.L_5:


//--------------------- .nv.compat                --------------------------
	.section	.nv.compat,"",@"SHT_CUDA_COMPAT_INFO"
	.align	4
        /*0000*/ 	.byte	0x02, 0x09, 0x00, 0x00, 0x02, 0x02, 0x01, 0x00, 0x02, 0x05, 0x05, 0x00, 0x03, 0x07, 0x01, 0x01
        /*0010*/ 	.byte	0x02, 0x03, 0x00, 0x00, 0x02, 0x06, 0x01, 0x00, 0x04, 0x0b, 0x08, 0x00, 0x09, 0x00, 0x00, 0x00
        /*0020*/ 	.byte	0x00, 0x00, 0x00, 0x00


//--------------------- .nv.info._Z10matMul_GPUPfS_S_ --------------------------
	.section	.nv.info._Z10matMul_GPUPfS_S_,"",@"SHT_CUDA_INFO"
	.sectionflags	@""
	.align	4


	//----- nvinfo : EIATTR_CUDA_API_VERSION
	.align		4
        /*0000*/ 	.byte	0x04, 0x37
        /*0002*/ 	.short	(.L_7 - .L_6)
.L_6:
        /*0004*/ 	.word	0x00000082


	//----- nvinfo : EIATTR_KPARAM_INFO
	.align		4
.L_7:
        /*0008*/ 	.byte	0x04, 0x17
        /*000a*/ 	.short	(.L_9 - .L_8)
.L_8:
        /*000c*/ 	.word	0x00000000
        /*0010*/ 	.short	0x0002
        /*0012*/ 	.short	0x0010
        /*0014*/ 	.byte	0x00, 0xf5, 0x21, 0x00


	//----- nvinfo : EIATTR_KPARAM_INFO
	.align		4
.L_9:
        /*0018*/ 	.byte	0x04, 0x17
        /*001a*/ 	.short	(.L_11 - .L_10)
.L_10:
        /*001c*/ 	.word	0x00000000
        /*0020*/ 	.short	0x0001
        /*0022*/ 	.short	0x0008
        /*0024*/ 	.byte	0x00, 0xf5, 0x21, 0x00


	//----- nvinfo : EIATTR_KPARAM_INFO
	.align		4
.L_11:
        /*0028*/ 	.byte	0x04, 0x17
        /*002a*/ 	.short	(.L_13 - .L_12)
.L_12:
        /*002c*/ 	.word	0x00000000
        /*0030*/ 	.short	0x0000
        /*0032*/ 	.short	0x0000
        /*0034*/ 	.byte	0x00, 0xf5, 0x21, 0x00


	//----- nvinfo : EIATTR_SPARSE_MMA_MASK
	.align		4
.L_13:
        /*0038*/ 	.byte	0x03, 0x50
        /*003a*/ 	.short	0x0000


	//----- nvinfo : EIATTR_MAXREG_COUNT
	.align		4
        /*003c*/ 	.byte	0x03, 0x1b
        /*003e*/ 	.short	0x00ff


	//----- nvinfo : EIATTR_MERCURY_ISA_VERSION
	.align		4
        /*0040*/ 	.byte	0x03, 0x5f
        /*0042*/ 	.short	0x0101


	//----- nvinfo : EIATTR_VRC_CTA_INIT_COUNT
	.align		4
        /*0044*/ 	.byte	0x02, 0x4a
	.zero		1
	.zero		1


	//----- nvinfo : EIATTR_EXIT_INSTR_OFFSETS
	.align		4
        /*0048*/ 	.byte	0x04, 0x1c
        /*004a*/ 	.short	(.L_15 - .L_14)


	//   ....[0]....
.L_14:
        /*004c*/ 	.word	0x00000560


	//----- nvinfo : EIATTR_CBANK_PARAM_SIZE
	.align		4
.L_15:
        /*0050*/ 	.byte	0x03, 0x19
        /*0052*/ 	.short	0x0018


	//----- nvinfo : EIATTR_PARAM_CBANK
	.align		4
        /*0054*/ 	.byte	0x04, 0x0a
        /*0056*/ 	.short	(.L_17 - .L_16)
	.align		4
.L_16:
        /*0058*/ 	.word	index@(.nv.constant0._Z10matMul_GPUPfS_S_)
        /*005c*/ 	.short	0x0380
        /*005e*/ 	.short	0x0018


	//----- nvinfo : EIATTR_SW_WAR
	.align		4
.L_17:
        /*0060*/ 	.byte	0x04, 0x36
        /*0062*/ 	.short	(.L_19 - .L_18)
.L_18:
        /*0064*/ 	.word	0x00000008
.L_19:


//--------------------- .nv.callgraph             --------------------------
	.section	.nv.callgraph,"",@"SHT_CUDA_CALLGRAPH"
	.align	4
	.sectionentsize	8
	.align		4
        /*0000*/ 	.word	0x00000000
	.align		4
        /*0004*/ 	.word	0xffffffff
	.align		4
        /*0008*/ 	.word	0x00000000
	.align		4
        /*000c*/ 	.word	0xfffffffe
	.align		4
        /*0010*/ 	.word	0x00000000
	.align		4
        /*0014*/ 	.word	0xfffffffd
	.align		4
        /*0018*/ 	.word	0x00000000
	.align		4
        /*001c*/ 	.word	0xfffffffc


//--------------------- .text._Z10matMul_GPUPfS_S_ --------------------------
	.section	.text._Z10matMul_GPUPfS_S_,"ax",@progbits
	.align	128
        .global         _Z10matMul_GPUPfS_S_
        .type           _Z10matMul_GPUPfS_S_,@function
        .size           _Z10matMul_GPUPfS_S_,(.L_x_3 - _Z10matMul_GPUPfS_S_)
        .other          _Z10matMul_GPUPfS_S_,@"STO_CUDA_ENTRY STV_DEFAULT"
_Z10matMul_GPUPfS_S_:
.text._Z10matMul_GPUPfS_S_:
[----:B------:R-:W-:Y:S01]  /*0000*/  LDC R1, c[0x0][0x37c] ;  /* 0x0000df00ff017b82 */ /* 0x000fe20000000800 */
[----:B------:R-:W0:Y:S07]  /*0010*/  S2R R3, SR_TID.X ;  /* 0x0000000000037919 */ /* 0x000e2e0000002100 */
[----:B------:R-:W0:Y:S01]  /*0020*/  S2UR UR10, SR_CTAID.X ;  /* 0x00000000000a79c3 */ /* 0x000e220000002500 */
[----:B------:R-:W1:Y:S01]  /*0030*/  LDCU.128 UR4, c[0x0][0x380] ;  /* 0x00007000ff0477ac */ /* 0x000e620008000c00 */
[----:B------:R-:W2:Y:S06]  /*0040*/  LDCU.64 UR12, c[0x0][0x358] ;  /* 0x00006b00ff0c77ac */ /* 0x000eac0008000a00 */
[----:B------:R-:W0:Y:S01]  /*0050*/  LDC R0, c[0x0][0x360] ;  /* 0x0000d800ff007b82 */ /* 0x000e220000000800 */
[----:B-1----:R-:W-:-:S02]  /*0060*/  UIADD3 UR8, UP0, UPT, UR4, 0x20, URZ ;  /* 0x0000002004087890 */ /* 0x002fc4000ff1e0ff */
[----:B------:R-:W-:Y:S02]  /*0070*/  UIADD3 UR6, UP1, UPT, UR6, 0x6400, URZ ;  /* 0x0000640006067890 */ /* 0x000fe4000ff3e0ff */
[----:B------:R-:W-:Y:S02]  /*0080*/  UIADD3.X UR9, UPT, UPT, URZ, UR5, URZ, UP0, !UPT ;  /* 0x00000005ff097290 */ /* 0x000fe400087fe4ff */
[----:B------:R-:W-:Y:S01]  /*0090*/  UIADD3.X UR7, UPT, UPT, URZ, UR7, URZ, UP1, !UPT ;  /* 0x00000007ff077290 */ /* 0x000fe20008ffe4ff */
[----:B------:R-:W-:Y:S01]  /*00a0*/  UMOV UR4, URZ ;  /* 0x000000ff00047c82 */ /* 0x000fe20008000000 */
[----:B0-----:R-:W-:-:S04]  /*00b0*/  IMAD R0, R0, UR10, R3 ;  /* 0x0000000a00007c24 */ /* 0x001fc8000f8e0203 */
[----:B--2---:R-:W-:-:S07]  /*00c0*/  IMAD R0, R0, 0x320, RZ ;  /* 0x0000032000007824 */ /* 0x004fce00078e02ff */
.L_x_1:
[----:B------:R-:W-:Y:S01]  /*00d0*/  UIMAD.WIDE.U32 UR10, UR4, 0x4, UR6 ;  /* 0x00000004040a78a5 */ /* 0x000fe2000f8e0006 */
[----:B0-----:R-:W-:Y:S01]  /*00e0*/  HFMA2 R15, -RZ, RZ, 0, 0 ;  /* 0x00000000ff0f7431 */ /* 0x001fe200000001ff */
[----:B------:R-:W-:Y:S01]  /*00f0*/  MOV R6, R0 ;  /* 0x0000000000067202 */ /* 0x000fe20000000f00 */
[----:B------:R-:W-:-:S03]  /*0100*/  UMOV UR5, URZ ;  /* 0x000000ff00057c82 */ /* 0x000fc60008000000 */
[----:B------:R-:W-:Y:S02]  /*0110*/  MOV R5, UR11 ;  /* 0x0000000b00057c02 */ /* 0x000fe40008000f00 */
[----:B------:R-:W-:Y:S02]  /*0120*/  MOV R3, UR11 ;  /* 0x0000000b00037c02 */ /* 0x000fe40008000f00 */
[----:B------:R-:W-:Y:S02]  /*0130*/  MOV R2, UR10 ;  /* 0x0000000a00027c02 */ /* 0x000fe40008000f00 */
[----:B------:R-:W-:Y:S02]  /*0140*/  MOV R4, UR10 ;  /* 0x0000000a00047c02 */ /* 0x000fe40008000f00 */
[----:B------:R-:W-:-:S07]  /*0150*/  MOV R3, R5 ;  /* 0x0000000500037202 */ /* 0x000fce0000000f00 */
.L_x_0:
[----:B------:R-:W-:Y:S01]  /*0160*/  MOV R4, UR8 ;  /* 0x0000000800047c02 */ /* 0x000fe20008000f00 */
[----:B------:R-:W2:Y:S01]  /*0170*/  LDG.E R17, desc[UR12][R2.64+-0x6400] ;  /* 0xff9c000c02117981 */ /* 0x000ea2000c1e1900 */
[----:B------:R-:W-:-:S03]  /*0180*/  MOV R5, UR9 ;  /* 0x0000000900057c02 */ /* 0x000fc60008000f00 */
[----:B------:R-:W3:Y:S01]  /*0190*/  LDG.E R26, desc[UR12][R2.64+-0x5780] ;  /* 0xffa8800c021a7981 */ /* 0x000ee2000c1e1900 */
[----:B------:R-:W-:-:S03]  /*01a0*/  IMAD.WIDE R4, R6, 0x4, R4 ;  /* 0x0000000406047825 */ /* 0x000fc600078e0204 */
[----:B------:R-:W4:Y:S04]  /*01b0*/  LDG.E R19, desc[UR12][R2.64+-0x4b00] ;  /* 0xffb5000c02137981 */ /* 0x000f28000c1e1900 */
[----:B------:R-:W2:Y:S04]  /*01c0*/  LDG.E R16, desc[UR12][R4.64+-0x20] ;  /* 0xffffe00c04107981 */ /* 0x000ea8000c1e1900 */
[----:B------:R-:W3:Y:S04]  /*01d0*/  LDG.E R25, desc[UR12][R4.64+-0x1c] ;  /* 0xffffe40c04197981 */ /* 0x000ee8000c1e1900 */
[----:B------:R-:W4:Y:S04]  /*01e0*/  LDG.E R20, desc[UR12][R4.64+-0x18] ;  /* 0xffffe80c04147981 */ /* 0x000f28000c1e1900 */
[----:B------:R-:W5:Y:S04]  /*01f0*/  LDG.E R22, desc[UR12][R2.64+-0x3e80] ;  /* 0xffc1800c02167981 */ /* 0x000f68000c1e1900 */
        /* <DEDUP_REMOVED lines=11> */
[----:B------:R-:W5:Y:S01]  /*02b0*/  LDG.E R18, desc[UR12][R2.64+0xc80] ;  /* 0x000c800c02127981 */ /* 0x000f62000c1e1900 */
[----:B--2---:R-:W-:-:S03]  /*02c0*/  FFMA R16, R16, R17, R15 ;  /* 0x0000001110107223 */ /* 0x004fc6000000000f */
[----:B------:R-:W2:Y:S01]  /*02d0*/  LDG.E R17, desc[UR12][R4.64+0x4] ;  /* 0x0000040c04117981 */ /* 0x000ea2000c1e1900 */
[----:B---3--:R-:W-:-:S03]  /*02e0*/  FFMA R25, R25, R26, R16 ;  /* 0x0000001a19197223 */ /* 0x008fc60000000010 */
[----:B------:R-:W3:Y:S04]  /*02f0*/  LDG.E R16, desc[UR12][R2.64+0x1900] ;  /* 0x0019000c02107981 */ /* 0x000ee8000c1e1900 */
[----:B------:R-:W3:Y:S01]  /*0300*/  LDG.E R15, desc[UR12][R4.64+0x8] ;  /* 0x0000080c040f7981 */ /* 0x000ee2000c1e1900 */
[----:B----4-:R-:W-:-:S03]  /*0310*/  FFMA R26, R20, R19, R25 ;  /* 0x00000013141a7223 */ /* 0x010fc60000000019 */
[----:B------:R-:W4:Y:S04]  /*0320*/  LDG.E R20, desc[UR12][R2.64+0x2580] ;  /* 0x0025800c02147981 */ /* 0x000f28000c1e1900 */
[----:B------:R-:W4:Y:S01]  /*0330*/  LDG.E R19, desc[UR12][R4.64+0xc] ;  /* 0x00000c0c04137981 */ /* 0x000f22000c1e1900 */
[----:B-----5:R-:W-:-:S03]  /*0340*/  FFMA R25, R21, R22, R26 ;  /* 0x0000001615197223 */ /* 0x020fc6000000001a */
[----:B------:R-:W5:Y:S04]  /*0350*/  LDG.E R22, desc[UR12][R2.64+0x3200] ;  /* 0x0032000c02167981 */ /* 0x000f68000c1e1900 */
[----:B------:R-:W5:Y:S01]  /*0360*/  LDG.E R21, desc[UR12][R4.64+0x10] ;  /* 0x0000100c04157981 */ /* 0x000f62000c1e1900 */
[----:B------:R-:W-:-:S03]  /*0370*/  FFMA R26, R24, R23, R25 ;  /* 0x00000017181a7223 */ /* 0x000fc60000000019 */
[----:B------:R-:W5:Y:S04]  /*0380*/  LDG.E R24, desc[UR12][R2.64+0x3e80] ;  /* 0x003e800c02187981 */ /* 0x000f68000c1e1900 */
[----:B------:R-:W5:Y:S01]  /*0390*/  LDG.E R23, desc[UR12][R4.64+0x14] ;  /* 0x0000140c04177981 */ /* 0x000f62000c1e1900 */
[----:B------:R-:W-:-:S03]  /*03a0*/  FFMA R28, R13, R14, R26 ;  /* 0x0000000e0d1c7223 */ /* 0x000fc6000000001a */
[----:B------:R-:W5:Y:S04]  /*03b0*/  LDG.E R13, desc[UR12][R2.64+0x4b00] ;  /* 0x004b000c020d7981 */ /* 0x000f68000c1e1900 */
[----:B------:R-:W5:Y:S04]  /*03c0*/  LDG.E R14, desc[UR12][R4.64+0x18] ;  /* 0x0000180c040e7981 */ /* 0x000f68000c1e1900 */
[----:B------:R-:W5:Y:S04]  /*03d0*/  LDG.E R25, desc[UR12][R4.64+0x1c] ;  /* 0x00001c0c04197981 */ /* 0x000f68000c1e1900 */
[----:B------:R0:W5:Y:S01]  /*03e0*/  LDG.E R26, desc[UR12][R2.64+0x5780] ;  /* 0x0057800c021a7981 */ /* 0x000162000c1e1900 */
[----:B------:R-:W-:-:S04]  /*03f0*/  FFMA R7, R7, R8, R28 ;  /* 0x0000000807077223 */ /* 0x000fc8000000001c */
[----:B------:R-:W-:-:S04]  /*0400*/  FFMA R7, R12, R9, R7 ;  /* 0x000000090c077223 */ /* 0x000fc80000000007 */
[----:B------:R-:W-:Y:S01]  /*0410*/  FFMA R10, R10, R11, R7 ;  /* 0x0000000b0a0a7223 */ /* 0x000fe20000000007 */
[----:B------:R-:W-:-:S04]  /*0420*/  UIADD3 UR5, UPT, UPT, UR5, 0x10, URZ ;  /* 0x0000001005057890 */ /* 0x000fc8000fffe0ff */
[----:B------:R-:W-:Y:S01]  /*0430*/  UISETP.NE.AND UP0, UPT, UR5, 0x320, UPT ;  /* 0x000003200500788c */ /* 0x000fe2000bf05270 */
[----:B0-----:R-:W-:Y:S02]  /*0440*/  IADD3 R2, P0, PT, R2, 0xc800, RZ ;  /* 0x0000c80002027810 */ /* 0x001fe40007f1e0ff */
[----:B------:R-:W-:Y:S02]  /*0450*/  IADD3 R6, PT, PT, R6, 0x10, RZ ;  /* 0x0000001006067810 */ /* 0x000fe40007ffe0ff */
[----:B------:R-:W-:Y:S01]  /*0460*/  IADD3.X R3, PT, PT, RZ, R3, RZ, P0, !PT ;  /* 0x00000003ff037210 */ /* 0x000fe200007fe4ff */
[----:B--2---:R-:W-:-:S04]  /*0470*/  FFMA R10, R17, R18, R10 ;  /* 0x00000012110a7223 */ /* 0x004fc8000000000a */
[----:B---3--:R-:W-:-:S04]  /*0480*/  FFMA R10, R15, R16, R10 ;  /* 0x000000100f0a7223 */ /* 0x008fc8000000000a */
[----:B----4-:R-:W-:-:S04]  /*0490*/  FFMA R10, R19, R20, R10 ;  /* 0x00000014130a7223 */ /* 0x010fc8000000000a */
[----:B-----5:R-:W-:-:S04]  /*04a0*/  FFMA R10, R21, R22, R10 ;  /* 0x00000016150a7223 */ /* 0x020fc8000000000a */
[----:B------:R-:W-:-:S04]  /*04b0*/  FFMA R23, R23, R24, R10 ;  /* 0x0000001817177223 */ /* 0x000fc8000000000a */
[----:B------:R-:W-:-:S04]  /*04c0*/  FFMA R14, R14, R13, R23 ;  /* 0x0000000d0e0e7223 */ /* 0x000fc80000000017 */
[----:B------:R-:W-:Y:S01]  /*04d0*/  FFMA R15, R25, R26, R14 ;  /* 0x0000001a190f7223 */ /* 0x000fe2000000000e */
[----:B------:R-:W-:Y:S06]  /*04e0*/  BRA.U UP0, `(.L_x_0) ;  /* 0xfffffffd001c7547 */ /* 0x000fec000b83ffff */
[----:B------:R-:W0:Y:S01]  /*04f0*/  LDC.64 R2, c[0x0][0x390] ;  /* 0x0000e400ff027b82 */ /* 0x000e220000000a00 */
[----:B------:R-:W-:Y:S01]  /*0500*/  IADD3 R5, PT, PT, R0, UR4, RZ ;  /* 0x0000000400057c10 */ /* 0x000fe2000fffe0ff */
[----:B------:R-:W-:-:S04]  /*0510*/  UIADD3 UR4, UPT, UPT, UR4, 0x1, URZ ;  /* 0x0000000104047890 */ /* 0x000fc8000fffe0ff */
[----:B------:R-:W-:Y:S01]  /*0520*/  UISETP.NE.AND UP0, UPT, UR4, 0x320, UPT ;  /* 0x000003200400788c */ /* 0x000fe2000bf05270 */
[----:B0-----:R-:W-:-:S05]  /*0530*/  IMAD.WIDE R2, R5, 0x4, R2 ;  /* 0x0000000405027825 */ /* 0x001fca00078e0202 */
[----:B------:R0:W-:Y:S03]  /*0540*/  STG.E desc[UR12][R2.64], R15 ;  /* 0x0000000f02007986 */ /* 0x0001e6000c10190c */
[----:B------:R-:W-:Y:S05]  /*0550*/  BRA.U UP0, `(.L_x_1) ;  /* 0xfffffff900dc7547 */ /* 0x000fea000b83ffff */
[----:B------:R-:W-:Y:S05]  /*0560*/  EXIT ;  /* 0x000000000000794d */ /* 0x000fea0003800000 */
.L_x_2:
[----:B------:R-:W-:-:S00]  /*0570*/  BRA `(.L_x_2) ;  /* 0xfffffffc00fc7947 */ /* 0x000fc0000383ffff */
[----:B------:R-:W-:-:S00]  /*0580*/  NOP ;  /* 0x0000000000007918 */ /* 0x000fc00000000000 */
[----:B------:R-:W-:-:S00]  /*0590*/  NOP ;  /* 0x0000000000007918 */ /* 0x000fc00000000000 */
[----:B------:R-:W-:-:S00]  /*05a0*/  NOP ;  /* 0x0000000000007918 */ /* 0x000fc00000000000 */
[----:B------:R-:W-:-:S00]  /*05b0*/  NOP ;  /* 0x0000000000007918 */ /* 0x000fc00000000000 */
[----:B------:R-:W-:-:S00]  /*05c0*/  NOP ;  /* 0x0000000000007918 */ /* 0x000fc00000000000 */
[----:B------:R-:W-:-:S00]  /*05d0*/  NOP ;  /* 0x0000000000007918 */ /* 0x000fc00000000000 */
[----:B------:R-:W-:-:S00]  /*05e0*/  NOP ;  /* 0x0000000000007918 */ /* 0x000fc00000000000 */
[----:B------:R-:W-:-:S00]  /*05f0*/  NOP ;  /* 0x0000000000007918 */ /* 0x000fc00000000000 */
.L_x_3:


//--------------------- .nv.shared.reserved.0     --------------------------
	.section	.nv.shared.reserved.0,"aw",@nobits
	.weak		__nv_reservedSMEM_offset_0_alias
	.size		__nv_reservedSMEM_offset_0_alias, 0, 64
	.other		__nv_reservedSMEM_offset_0_alias,@"STO_CUDA_RESERVED_SHARED STV_DEFAULT"
__nv_reservedSMEM_offset_0_alias:
	.zero		0
	.zero		64


//--------------------- .nv.constant0._Z10matMul_GPUPfS_S_ --------------------------
	.section	.nv.constant0._Z10matMul_GPUPfS_S_,"a",@progbits
	.sectionflags	@""
	.align	4
.nv.constant0._Z10matMul_GPUPfS_S_:
	.zero		920


//--------------------- SYMBOLS --------------------------

	.type		.nv.reservedSmem.offset0,@object
	.size		.nv.reservedSmem.offset0,0x4
